//
// Generated by NVIDIA NVVM Compiler
//
// Compiler Build ID: CL-36424714
// Cuda compilation tools, release 13.0, V13.0.88
// Based on NVVM 20.0.0
//

.version 9.0
.target sm_100
.address_size 64

	// .globl	_Z31find_max_collatz_steps_in_range7uint128S_PyPS_

.visible .entry _Z31find_max_collatz_steps_in_range7uint128S_PyPS_(
	.param .align 8 .b8 _Z31find_max_collatz_steps_in_range7uint128S_PyPS__param_0[16],
	.param .align 8 .b8 _Z31find_max_collatz_steps_in_range7uint128S_PyPS__param_1[16],
	.param .u64 .ptr .align 1 _Z31find_max_collatz_steps_in_range7uint128S_PyPS__param_2,
	.param .u64 .ptr .align 1 _Z31find_max_collatz_steps_in_range7uint128S_PyPS__param_3
)
{
	.reg .pred 	%p<18>;
	.reg .b32 	%r<13>;
	.reg .b64 	%rd<64>;

	ld.param.u64 	%rd4, [_Z31find_max_collatz_steps_in_range7uint128S_PyPS__param_1+8];
	ld.param.u64 	%rd5, [_Z31find_max_collatz_steps_in_range7uint128S_PyPS__param_1];
	ld.param.u64 	%rd30, [_Z31find_max_collatz_steps_in_range7uint128S_PyPS__param_0+8];
	ld.param.u64 	%rd31, [_Z31find_max_collatz_steps_in_range7uint128S_PyPS__param_0];
	ld.param.u64 	%rd27, [_Z31find_max_collatz_steps_in_range7uint128S_PyPS__param_2];
	ld.param.u64 	%rd28, [_Z31find_max_collatz_steps_in_range7uint128S_PyPS__param_3];
	mov.u32 	%r1, %ctaid.x;
	mov.u32 	%r2, %ntid.x;
	mov.u32 	%r3, %tid.x;
	mad.lo.s32 	%r4, %r1, %r2, %r3;
	cvt.u64.u32 	%rd32, %r4;
	mov.u32 	%r5, %nctaid.x;
	mul.lo.s32 	%r6, %r5, %r2;
	cvt.u64.u32 	%rd1, %r6;
	add.s64 	%rd54, %rd31, %rd32;
	setp.lt.u64 	%p1, %rd54, %rd31;
	selp.u64 	%rd33, 1, 0, %p1;
	add.s64 	%rd53, %rd30, %rd33;
	mov.b64 	%rd57, 0;
	mov.u64 	%rd55, %rd53;
	mov.u64 	%rd56, %rd54;
$L__BB0_1:
	setp.lt.u64 	%p2, %rd53, %rd4;
	@%p2 bra 	$L__BB0_3;
	setp.ne.s64 	%p3, %rd53, %rd4;
	setp.gt.u64 	%p4, %rd54, %rd5;
	or.pred  	%p5, %p3, %p4;
	@%p5 bra 	$L__BB0_10;
$L__BB0_3:
	setp.eq.s64 	%p7, %rd54, 1;
	setp.eq.s64 	%p8, %rd53, 0;
	mov.b64 	%rd63, 0;
	and.pred  	%p9, %p7, %p8;
	@%p9 bra 	$L__BB0_9;
	mov.b64 	%rd63, 0;
	mov.u64 	%rd59, %rd54;
	mov.u64 	%rd60, %rd53;
$L__BB0_5:
	and.b64  	%rd41, %rd59, 1;
	setp.eq.b64 	%p10, %rd41, 1;
	@%p10 bra 	$L__BB0_7;
	mov.b64 	{%r7, %r8}, %rd60;
	mov.b64 	{%r9, %r10}, %rd59;
	shf.l.wrap.b32 	%r11, %r10, %r7, 31;
	shf.l.wrap.b32 	%r12, %r9, %r10, 31;
	mov.b64 	%rd59, {%r12, %r11};
	shr.u64 	%rd60, %rd60, 1;
	bra.uni 	$L__BB0_8;
$L__BB0_7:
	shr.u64 	%rd42, %rd59, 32;
	and.b64  	%rd43, %rd59, 4294967295;
	mul.lo.s64 	%rd44, %rd43, 3;
	mul.lo.s64 	%rd45, %rd42, 3;
	mad.lo.s64 	%rd46, %rd42, 12884901888, %rd44;
	setp.lt.u64 	%p11, %rd46, %rd44;
	selp.u64 	%rd47, 1, 0, %p11;
	shr.u64 	%rd48, %rd45, 32;
	mad.lo.s64 	%rd49, %rd60, 3, %rd48;
	add.s64 	%rd50, %rd49, %rd47;
	add.s64 	%rd59, %rd46, 1;
	setp.eq.s64 	%p12, %rd59, 0;
	selp.u64 	%rd51, 1, 0, %p12;
	add.s64 	%rd60, %rd50, %rd51;
$L__BB0_8:
	add.s64 	%rd63, %rd63, 1;
	setp.ne.s64 	%p13, %rd59, 1;
	setp.ne.s64 	%p14, %rd60, 0;
	or.pred  	%p15, %p13, %p14;
	@%p15 bra 	$L__BB0_5;
$L__BB0_9:
	setp.gt.u64 	%p16, %rd63, %rd57;
	selp.b64 	%rd55, %rd53, %rd55, %p16;
	selp.b64 	%rd56, %rd54, %rd56, %p16;
	max.u64 	%rd57, %rd63, %rd57;
	add.s64 	%rd25, %rd54, %rd1;
	setp.lt.u64 	%p17, %rd25, %rd54;
	selp.u64 	%rd52, 1, 0, %p17;
	add.s64 	%rd53, %rd53, %rd52;
	mov.u64 	%rd54, %rd25;
	bra.uni 	$L__BB0_1;
$L__BB0_10:
	cvta.to.global.u64 	%rd34, %rd27;
	atom.global.max.u64 	%rd35, [%rd34], %rd57;
	setp.le.u64 	%p6, %rd57, %rd35;
	@%p6 bra 	$L__BB0_12;
	cvta.to.global.u64 	%rd36, %rd28;
	atom.global.exch.b64 	%rd37, [%rd36], %rd56;
	atom.global.exch.b64 	%rd38, [%rd36+8], %rd55;
$L__BB0_12:
	ret;

}


// ===== COMPILED SASS (sm_100) =====

	.target	sm_100

	.elftype	@"ET_EXEC"


//--------------------- .note.nv.tkinfo           --------------------------
	.section	.note.nv.tkinfo,"",@"SHT_NOTE"
	.sectionflags	@"SHF_NOTE_NV_TKINFO"
	.tkinfo
        /*0018*/ 	.word	0x00000002
        /*0030*/ 	.string	""
        /*0030*/ 	.string	"ptxas"
        /*0030*/ 	.string	"Cuda compilation tools, release 13.0, V13.0.88"
        /*0030*/ 	.string	"Build cuda_13.0.r13.0/compiler.36424714_0"
        /*0030*/ 	.string	"-arch sm_100 -m 64 "



//--------------------- .note.nv.cuinfo           --------------------------
	.section	.note.nv.cuinfo,"",@"SHT_NOTE"
	.sectionflags	@"SHF_NOTE_NV_CUINFO"
        /*0018*/ 	.short	0x0002
        /*001a*/ 	.short	0x0064
        /*001c*/ 	.short	0x0082
	.zero		2


//--------------------- .nv.info                  --------------------------
	.section	.nv.info,"",@"SHT_CUDA_INFO"
	.align	4


	//----- nvinfo : EIATTR_REGCOUNT
	.align		4
        /*0000*/ 	.byte	0x04, 0x2f
        /*0002*/ 	.short	(.L_1 - .L_0)
	.align		4
.L_0:
        /*0004*/ 	.word	index@(_Z31find_max_collatz_steps_in_range7uint128S_PyPS_)
        /*0008*/ 	.word	0x0000001c


	//----- nvinfo : EIATTR_FRAME_SIZE
	.align		4
.L_1:
        /*000c*/ 	.byte	0x04, 0x11
        /*000e*/ 	.short	(.L_3 - .L_2)
	.align		4
.L_2:
        /*0010*/ 	.word	index@(_Z31find_max_collatz_steps_in_range7uint128S_PyPS_)
        /*0014*/ 	.word	0x00000000


	//----- nvinfo : EIATTR_MIN_STACK_SIZE
	.align		4
.L_3:
        /*0018*/ 	.byte	0x04, 0x12
        /*001a*/ 	.short	(.L_5 - .L_4)
	.align		4
.L_4:
        /*001c*/ 	.word	index@(_Z31find_max_collatz_steps_in_range7uint128S_PyPS_)
        /*0020*/ 	.word	0x00000000
.L_5:


//--------------------- .nv.compat                --------------------------
	.section	.nv.compat,"",@"SHT_CUDA_COMPAT_INFO"
	.align	4
        /*0000*/ 	.byte	0x02, 0x09, 0x00, 0x00, 0x02, 0x02, 0x01, 0x00, 0x02, 0x05, 0x05, 0x00, 0x03, 0x07, 0x01, 0x01
        /*0010*/ 	.byte	0x02, 0x03, 0x00, 0x00, 0x02, 0x06, 0x01, 0x00, 0x04, 0x0b, 0x08, 0x00, 0x09, 0x00, 0x00, 0x00
        /*0020*/ 	.byte	0x00, 0x00, 0x00, 0x00


//--------------------- .nv.info._Z31find_max_collatz_steps_in_range7uint128S_PyPS_ --------------------------
	.section	.nv.info._Z31find_max_collatz_steps_in_range7uint128S_PyPS_,"",@"SHT_CUDA_INFO"
	.sectionflags	@""
	.align	4


	//----- nvinfo : EIATTR_CUDA_API_VERSION
	.align		4
        /*0000*/ 	.byte	0x04, 0x37
        /*0002*/ 	.short	(.L_7 - .L_6)
.L_6:
        /*0004*/ 	.word	0x00000082


	//----- nvinfo : EIATTR_KPARAM_INFO
	.align		4
.L_7:
        /*0008*/ 	.byte	0x04, 0x17
        /*000a*/ 	.short	(.L_9 - .L_8)
.L_8:
        /*000c*/ 	.word	0x00000000
        /*0010*/ 	.short	0x0003
        /*0012*/ 	.short	0x0028
        /*0014*/ 	.byte	0x00, 0xf5, 0x21, 0x00


	//----- nvinfo : EIATTR_KPARAM_INFO
	.align		4
.L_9:
        /*0018*/ 	.byte	0x04, 0x17
        /*001a*/ 	.short	(.L_11 - .L_10)
.L_10:
        /*001c*/ 	.word	0x00000000
        /*0020*/ 	.short	0x0002
        /*0022*/ 	.short	0x0020
        /*0024*/ 	.byte	0x00, 0xf5, 0x21, 0x00


	//----- nvinfo : EIATTR_KPARAM_INFO
	.align		4
.L_11:
        /*0028*/ 	.byte	0x04, 0x17
        /*002a*/ 	.short	(.L_13 - .L_12)
.L_12:
        /*002c*/ 	.word	0x00000000
        /*0030*/ 	.short	0x0001
        /*0032*/ 	.short	0x0010
        /*0034*/ 	.byte	0x00, 0xf0, 0x41, 0x00


	//----- nvinfo : EIATTR_KPARAM_INFO
	.align		4
.L_13:
        /*0038*/ 	.byte	0x04, 0x17
        /*003a*/ 	.short	(.L_15 - .L_14)
.L_14:
        /*003c*/ 	.word	0x00000000
        /*0040*/ 	.short	0x0000
        /*0042*/ 	.short	0x0000
        /*0044*/ 	.byte	0x00, 0xf0, 0x41, 0x00


	//----- nvinfo : EIATTR_SPARSE_MMA_MASK
	.align		4
.L_15:
        /*0048*/ 	.byte	0x03, 0x50
        /*004a*/ 	.short	0x0000


	//----- nvinfo : EIATTR_MAXREG_COUNT
	.align		4
        /*004c*/ 	.byte	0x03, 0x1b
        /*004e*/ 	.short	0x00ff


	//----- nvinfo : EIATTR_MERCURY_ISA_VERSION
	.align		4
        /*0050*/ 	.byte	0x03, 0x5f
        /*0052*/ 	.short	0x0101


	//----- nvinfo : EIATTR_VRC_CTA_INIT_COUNT
	.align		4
        /*0054*/ 	.byte	0x02, 0x4a
	.zero		1
	.zero		1


	//----- nvinfo : EIATTR_EXIT_INSTR_OFFSETS
	.align		4
        /*0058*/ 	.byte	0x04, 0x1c
        /*005a*/ 	.short	(.L_17 - .L_16)


	//   ....[0]....
.L_16:
        /*005c*/ 	.word	0x00000700


	//   ....[1]....
        /*0060*/ 	.word	0x000007a0


	//----- nvinfo : EIATTR_CRS_STACK_SIZE
	.align		4
.L_17:
        /*0064*/ 	.byte	0x04, 0x1e
        /*0066*/ 	.short	(.L_19 - .L_18)
.L_18:
        /*0068*/ 	.word	0x00000000


	//----- nvinfo : EIATTR_CBANK_PARAM_SIZE
	.align		4
.L_19:
        /*006c*/ 	.byte	0x03, 0x19
        /*006e*/ 	.short	0x0030


	//----- nvinfo : EIATTR_PARAM_CBANK
	.align		4
        /*0070*/ 	.byte	0x04, 0x0a
        /*0072*/ 	.short	(.L_21 - .L_20)
	.align		4
.L_20:
        /*0074*/ 	.word	index@(.nv.constant0._Z31find_max_collatz_steps_in_range7uint128S_PyPS_)
        /*0078*/ 	.short	0x0380
        /*007a*/ 	.short	0x0030


	//----- nvinfo : EIATTR_SW_WAR
	.align		4
.L_21:
        /*007c*/ 	.byte	0x04, 0x36
        /*007e*/ 	.short	(.L_23 - .L_22)
.L_22:
        /*0080*/ 	.word	0x00000008
.L_23:


//--------------------- .nv.callgraph             --------------------------
	.section	.nv.callgraph,"",@"SHT_CUDA_CALLGRAPH"
	.align	4
	.sectionentsize	8
	.align		4
        /*0000*/ 	.word	0x00000000
	.align		4
        /*0004*/ 	.word	0xffffffff
	.align		4
        /*0008*/ 	.word	0x00000000
	.align		4
        /*000c*/ 	.word	0xfffffffe
	.align		4
        /*0010*/ 	.word	0x00000000
	.align		4
        /*0014*/ 	.word	0xfffffffd
	.align		4
        /*0018*/ 	.word	0x00000000
	.align		4
        /*001c*/ 	.word	0xfffffffc


//--------------------- .text._Z31find_max_collatz_steps_in_range7uint128S_PyPS_ --------------------------
	.section	.text._Z31find_max_collatz_steps_in_range7uint128S_PyPS_,"ax",@progbits
	.align	128
        .global         _Z31find_max_collatz_steps_in_range7uint128S_PyPS_
        .type           _Z31find_max_collatz_steps_in_range7uint128S_PyPS_,@function
        .size           _Z31find_max_collatz_steps_in_range7uint128S_PyPS_,(.L_x_9 - _Z31find_max_collatz_steps_in_range7uint128S_PyPS_)
        .other          _Z31find_max_collatz_steps_in_range7uint128S_PyPS_,@"STO_CUDA_ENTRY STV_DEFAULT"
_Z31find_max_collatz_steps_in_range7uint128S_PyPS_:
.text._Z31find_max_collatz_steps_in_range7uint128S_PyPS_:
[----:B------:R-:W-:Y:S01]  /*0000*/  LDC R1, c[0x0][0x37c] ;  /* 0x0000df00ff017b82 */ /* 0x000fe20000000800 */
[----:B------:R-:W0:Y:S07]  /*0010*/  S2R R3, SR_TID.X ;  /* 0x0000000000037919 */ /* 0x000e2e0000002100 */
[----:B------:R-:W0:Y:S01]  /*0020*/  S2UR UR4, SR_CTAID.X ;  /* 0x00000000000479c3 */ /* 0x000e220000002500 */
[----:B------:R-:W1:Y:S01]  /*0030*/  LDCU.128 UR8, c[0x0][0x380] ;  /* 0x00007000ff0877ac */ /* 0x000e620008000c00 */
[----:B------:R-:W-:Y:S01]  /*0040*/  BSSY.RECONVERGENT B0, `(.L_x_0) ;  /* 0x0000066000007945 */ /* 0x000fe20003800200 */
[----:B------:R-:W-:-:S02]  /*0050*/  IMAD.MOV.U32 R16, RZ, RZ, RZ ;  /* 0x000000ffff107224 */ /* 0x000fc400078e00ff */
[----:B------:R-:W-:Y:S01]  /*0060*/  IMAD.MOV.U32 R15, RZ, RZ, RZ ;  /* 0x000000ffff0f7224 */ /* 0x000fe200078e00ff */
[----:B------:R-:W2:Y:S02]  /*0070*/  LDCU.64 UR6, c[0x0][0x358] ;  /* 0x00006b00ff0677ac */ /* 0x000ea40008000a00 */
[----:B------:R-:W0:Y:S02]  /*0080*/  LDC R14, c[0x0][0x360] ;  /* 0x0000d800ff0e7b82 */ /* 0x000e240000000800 */
[----:B0-----:R-:W-:Y:S01]  /*0090*/  IMAD R20, R14, UR4, R3 ;  /* 0x000000040e147c24 */ /* 0x001fe2000f8e0203 */
[----:B------:R-:W0:Y:S04]  /*00a0*/  LDCU UR4, c[0x0][0x370] ;  /* 0x00006e00ff0477ac */ /* 0x000e280008000800 */
[----:B-1----:R-:W-:-:S04]  /*00b0*/  IADD3 R20, P1, PT, R20, UR8, RZ ;  /* 0x0000000814147c10 */ /* 0x002fc8000ff3e0ff */
[----:B------:R-:W-:Y:S01]  /*00c0*/  ISETP.GE.U32.AND P0, PT, R20, UR8, PT ;  /* 0x0000000814007c0c */ /* 0x000fe2000bf06070 */
[----:B------:R-:W-:Y:S02]  /*00d0*/  IMAD.X R19, RZ, RZ, UR9, P1 ;  /* 0x00000009ff137e24 */ /* 0x000fe400088e06ff */
[----:B------:R-:W-:Y:S02]  /*00e0*/  IMAD.MOV.U32 R13, RZ, RZ, R20 ;  /* 0x000000ffff0d7224 */ /* 0x000fe400078e0014 */
[----:B------:R-:W-:Y:S01]  /*00f0*/  IMAD.MOV.U32 R12, RZ, RZ, R19 ;  /* 0x000000ffff0c7224 */ /* 0x000fe200078e0013 */
[----:B------:R-:W-:-:S04]  /*0100*/  ISETP.GE.U32.AND.EX P0, PT, R19, UR9, PT, P0 ;  /* 0x0000000913007c0c */ /* 0x000fc8000bf06100 */
[----:B------:R-:W-:Y:S01]  /*0110*/  SEL R17, RZ, 0x1, P0 ;  /* 0x00000001ff117807 */ /* 0x000fe20000000000 */
[----:B0-----:R-:W-:-:S03]  /*0120*/  IMAD R14, R14, UR4, RZ ;  /* 0x000000040e0e7c24 */ /* 0x001fc6000f8e02ff */
[----:B------:R-:W-:-:S05]  /*0130*/  IADD3 R17, P0, PT, R17, UR10, RZ ;  /* 0x0000000a11117c10 */ /* 0x000fca000ff1e0ff */
[----:B------:R-:W-:Y:S02]  /*0140*/  IMAD.X R18, RZ, RZ, UR11, P0 ;  /* 0x0000000bff127e24 */ /* 0x000fe400080e06ff */
[----:B------:R-:W-:Y:S02]  /*0150*/  IMAD.MOV.U32 R10, RZ, RZ, R17 ;  /* 0x000000ffff0a7224 */ /* 0x000fe400078e0011 */
[----:B--2---:R-:W-:-:S07]  /*0160*/  IMAD.MOV.U32 R11, RZ, RZ, R18 ;  /* 0x000000ffff0b7224 */ /* 0x004fce00078e0012 */
.L_x_7:
[----:B------:R-:W0:Y:S02]  /*0170*/  LDCU.128 UR8, c[0x0][0x390] ;  /* 0x00007200ff0877ac */ /* 0x000e240008000c00 */
[----:B0-----:R-:W-:Y:S02]  /*0180*/  ISETP.GT.U32.AND P1, PT, R13, UR8, PT ;  /* 0x000000080d007c0c */ /* 0x001fe4000bf24070 */
[C---:B------:R-:W-:Y:S02]  /*0190*/  ISETP.GE.U32.AND P2, PT, R17.reuse, UR10, PT ;  /* 0x0000000a11007c0c */ /* 0x040fe4000bf46070 */
[----:B------:R-:W-:Y:S02]  /*01a0*/  ISETP.NE.U32.AND P0, PT, R17, UR10, PT ;  /* 0x0000000a11007c0c */ /* 0x000fe4000bf05070 */
[----:B------:R-:W-:Y:S02]  /*01b0*/  ISETP.GT.U32.AND.EX P1, PT, R12, UR9, PT, P1 ;  /* 0x000000090c007c0c */ /* 0x000fe4000bf24110 */
[----:B------:R-:W-:-:S02]  /*01c0*/  ISETP.GE.U32.AND.EX P2, PT, R18, UR11, PT, P2 ;  /* 0x0000000b12007c0c */ /* 0x000fc4000bf46120 */
[----:B------:R-:W-:-:S13]  /*01d0*/  ISETP.NE.OR.EX P0, PT, R18, UR11, P1, P0 ;  /* 0x0000000b12007c0c */ /* 0x000fda0008f05700 */
[----:B------:R-:W-:Y:S05]  /*01e0*/  @P0 BRA P2, `(.L_x_1) ;  /* 0x00000004002c0947 */ /* 0x000fea0001000000 */
[----:B------:R-:W-:Y:S01]  /*01f0*/  ISETP.NE.U32.AND P0, PT, R17, RZ, PT ;  /* 0x000000ff1100720c */ /* 0x000fe20003f05070 */
[----:B------:R-:W-:Y:S01]  /*0200*/  BSSY.RECONVERGENT B1, `(.L_x_2) ;  /* 0x0000035000017945 */ /* 0x000fe20003800200 */
[----:B------:R-:W-:Y:S02]  /*0210*/  ISETP.EQ.U32.AND P1, PT, R13, 0x1, PT ;  /* 0x000000010d00780c */ /* 0x000fe40003f22070 */
[----:B------:R-:W-:Y:S02]  /*0220*/  CS2R R8, SRZ ;  /* 0x0000000000087805 */ /* 0x000fe4000001ff00 */
[----:B------:R-:W-:Y:S02]  /*0230*/  ISETP.NE.AND.EX P0, PT, R18, RZ, PT, P0 ;  /* 0x000000ff1200720c */ /* 0x000fe40003f05300 */
[----:B------:R-:W-:-:S13]  /*0240*/  ISETP.EQ.AND.EX P1, PT, R12, RZ, PT, P1 ;  /* 0x000000ff0c00720c */ /* 0x000fda0003f22310 */
[----:B------:R-:W-:Y:S05]  /*0250*/  @!P0 BRA P1, `(.L_x_3) ;  /* 0x0000000000bc8947 */ /* 0x000fea0000800000 */
[----:B------:R-:W-:Y:S01]  /*0260*/  CS2R R8, SRZ ;  /* 0x0000000000087805 */ /* 0x000fe2000001ff00 */
[----:B------:R-:W-:Y:S02]  /*0270*/  IMAD.MOV.U32 R0, RZ, RZ, R13 ;  /* 0x000000ffff007224 */ /* 0x000fe400078e000d */
[----:B------:R-:W-:Y:S02]  /*0280*/  IMAD.MOV.U32 R3, RZ, RZ, R12 ;  /* 0x000000ffff037224 */ /* 0x000fe400078e000c */
[----:B------:R-:W-:Y:S02]  /*0290*/  IMAD.MOV.U32 R2, RZ, RZ, R17 ;  /* 0x000000ffff027224 */ /* 0x000fe400078e0011 */
[----:B------:R-:W-:-:S07]  /*02a0*/  IMAD.MOV.U32 R5, RZ, RZ, R18 ;  /* 0x000000ffff057224 */ /* 0x000fce00078e0012 */
.L_x_6:
[----:B------:R-:W-:Y:S01]  /*02b0*/  LOP3.LUT R4, R0, 0x1, RZ, 0xc0, !PT ;  /* 0x0000000100047812 */ /* 0x000fe200078ec0ff */
[----:B------:R-:W-:Y:S01]  /*02c0*/  IMAD.MOV.U32 R25, RZ, RZ, R3 ;  /* 0x000000ffff197224 */ /* 0x000fe200078e0003 */
[----:B------:R-:W-:Y:S01]  /*02d0*/  BSSY.RECONVERGENT B2, `(.L_x_4) ;  /* 0x0000020000027945 */ /* 0x000fe20003800200 */
[----:B------:R-:W-:Y:S01]  /*02e0*/  IMAD.MOV.U32 R23, RZ, RZ, R2 ;  /* 0x000000ffff177224 */ /* 0x000fe200078e0002 */
[----:B------:R-:W-:Y:S01]  /*02f0*/  ISETP.NE.U32.AND P0, PT, R4, 0x1, PT ;  /* 0x000000010400780c */ /* 0x000fe20003f05070 */
[----:B------:R-:W-:Y:S02]  /*0300*/  IMAD.MOV.U32 R4, RZ, RZ, R0 ;  /* 0x000000ffff047224 */ /* 0x000fe400078e0000 */
[----:B------:R-:W-:Y:S01]  /*0310*/  IMAD.MOV.U32 R21, RZ, RZ, R5 ;  /* 0x000000ffff157224 */ /* 0x000fe200078e0005 */
[----:B------:R-:W-:-:S13]  /*0320*/  ISETP.NE.U32.AND.EX P0, PT, RZ, RZ, PT, P0 ;  /* 0x000000ffff00720c */ /* 0x000fda0003f05100 */
[----:B------:R-:W-:Y:S02]  /*0330*/  @P0 SHF.L.W.U32.HI R0, R0, 0x1f, R3 ;  /* 0x0000001f00000819 */ /* 0x000fe40000010e03 */
[----:B------:R-:W-:Y:S02]  /*0340*/  @P0 SHF.L.W.U32.HI R3, R3, 0x1f, R2 ;  /* 0x0000001f03030819 */ /* 0x000fe40000010e02 */
[--C-:B------:R-:W-:Y:S02]  /*0350*/  @P0 SHF.R.U64 R2, R2, 0x1, R5.reuse ;  /* 0x0000000102020819 */ /* 0x100fe40000001205 */
[----:B------:R-:W-:Y:S01]  /*0360*/  @P0 SHF.R.U32.HI R5, RZ, 0x1, R5 ;  /* 0x00000001ff050819 */ /* 0x000fe20000011605 */
[----:B------:R-:W-:Y:S06]  /*0370*/  @P0 BRA `(.L_x_5) ;  /* 0x0000000000540947 */ /* 0x000fec0003800000 */
[----:B------:R-:W-:Y:S01]  /*0380*/  IMAD.WIDE.U32 R4, R4, 0x3, RZ ;  /* 0x0000000304047825 */ /* 0x000fe200078e00ff */
[----:B------:R-:W-:-:S03]  /*0390*/  UMOV UR4, URZ ;  /* 0x000000ff00047c82 */ /* 0x000fc60008000000 */
[----:B------:R-:W-:Y:S02]  /*03a0*/  VIADD R5, R5, UR4 ;  /* 0x0000000405057c36 */ /* 0x000fe40008000000 */
[----:B------:R-:W-:-:S04]  /*03b0*/  IMAD.WIDE.U32 R6, R25, 0x3, RZ ;  /* 0x0000000319067825 */ /* 0x000fc800078e00ff */
[----:B------:R-:W-:-:S04]  /*03c0*/  IMAD.WIDE.U32 R2, RZ, R25, R4 ;  /* 0x00000019ff027225 */ /* 0x000fc800078e0004 */
[----:B------:R-:W-:Y:S01]  /*03d0*/  IMAD R25, R25, 0x3, R3 ;  /* 0x0000000319197824 */ /* 0x000fe200078e0203 */
[C---:B------:R-:W-:Y:S01]  /*03e0*/  IADD3 R0, P2, PT, R2.reuse, 0x1, RZ ;  /* 0x0000000102007810 */ /* 0x040fe20007f5e0ff */
[----:B------:R-:W-:Y:S01]  /*03f0*/  VIADD R6, R7, UR4 ;  /* 0x0000000407067c36 */ /* 0x000fe20008000000 */
[----:B------:R-:W-:Y:S01]  /*0400*/  ISETP.GE.U32.AND P1, PT, R2, R4, PT ;  /* 0x000000040200720c */ /* 0x000fe20003f26070 */
[----:B------:R-:W-:Y:S01]  /*0410*/  IMAD.MOV.U32 R7, RZ, RZ, RZ ;  /* 0x000000ffff077224 */ /* 0x000fe200078e00ff */
[----:B------:R-:W-:Y:S01]  /*0420*/  ISETP.NE.U32.AND P0, PT, R0, RZ, PT ;  /* 0x000000ff0000720c */ /* 0x000fe20003f05070 */
[----:B------:R-:W-:Y:S01]  /*0430*/  IMAD.X R3, RZ, RZ, R25, P2 ;  /* 0x000000ffff037224 */ /* 0x000fe200010e0619 */
[----:B------:R-:W-:Y:S01]  /*0440*/  ISETP.GE.U32.AND.EX P1, PT, R25, R5, PT, P1 ;  /* 0x000000051900720c */ /* 0x000fe20003f26110 */
[----:B------:R-:W-:-:S03]  /*0450*/  IMAD.WIDE.U32 R6, R23, 0x3, R6 ;  /* 0x0000000317067825 */ /* 0x000fc600078e0006 */
[----:B------:R-:W-:Y:S01]  /*0460*/  ISETP.NE.AND.EX P0, PT, R3, RZ, PT, P0 ;  /* 0x000000ff0300720c */ /* 0x000fe20003f05300 */
[----:B------:R-:W-:Y:S01]  /*0470*/  IMAD R21, R21, 0x3, RZ ;  /* 0x0000000315157824 */ /* 0x000fe200078e02ff */
[----:B------:R-:W-:Y:S02]  /*0480*/  SEL R2, RZ, 0x1, P1 ;  /* 0x00000001ff027807 */ /* 0x000fe40000800000 */
[----:B------:R-:W-:-:S04]  /*0490*/  SEL R5, RZ, 0x1, P0 ;  /* 0x00000001ff057807 */ /* 0x000fc80000000000 */
[----:B------:R-:W-:Y:S01]  /*04a0*/  IADD3 R2, P0, P1, R5, R6, R2 ;  /* 0x0000000605027210 */ /* 0x000fe2000791e002 */
[----:B------:R-:W-:-:S05]  /*04b0*/  IMAD.IADD R6, R7, 0x1, R21 ;  /* 0x0000000107067824 */ /* 0x000fca00078e0215 */
[----:B------:R-:W-:-:S07]  /*04c0*/  IADD3.X R5, PT, PT, RZ, R6, RZ, P0, P1 ;  /* 0x00000006ff057210 */ /* 0x000fce00007e24ff */
.L_x_5:
[----:B------:R-:W-:Y:S05]  /*04d0*/  BSYNC.RECONVERGENT B2 ;  /* 0x0000000000027941 */ /* 0x000fea0003800200 */
.L_x_4:
[----:B------:R-:W-:Y:S02]  /*04e0*/  ISETP.NE.U32.AND P1, PT, R2, RZ, PT ;  /* 0x000000ff0200720c */ /* 0x000fe40003f25070 */
[----:B------:R-:W-:Y:S02]  /*04f0*/  ISETP.NE.U32.AND P0, PT, R0, 0x1, PT ;  /* 0x000000010000780c */ /* 0x000fe40003f05070 */
[----:B------:R-:W-:Y:S02]  /*0500*/  ISETP.NE.AND.EX P1, PT, R5, RZ, PT, P1 ;  /* 0x000000ff0500720c */ /* 0x000fe40003f25310 */
[----:B------:R-:W-:Y:S02]  /*0510*/  IADD3 R9, P2, PT, R9, 0x1, RZ ;  /* 0x0000000109097810 */ /* 0x000fe40007f5e0ff */
[----:B------:R-:W-:-:S03]  /*0520*/  ISETP.NE.OR.EX P0, PT, R3, RZ, P1, P0 ;  /* 0x000000ff0300720c */ /* 0x000fc60000f05700 */
[----:B------:R-:W-:-:S10]  /*0530*/  IMAD.X R8, RZ, RZ, R8, P2 ;  /* 0x000000ffff087224 */ /* 0x000fd400010e0608 */
[----:B------:R-:W-:Y:S05]  /*0540*/  @P0 BRA `(.L_x_6) ;  /* 0xfffffffc00580947 */ /* 0x000fea000383ffff */
.L_x_3:
[----:B------:R-:W-:Y:S05]  /*0550*/  BSYNC.RECONVERGENT B1 ;  /* 0x0000000000017941 */ /* 0x000fea0003800200 */
.L_x_2:
[-C--:B------:R-:W-:Y:S02]  /*0560*/  IADD3 R2, P1, PT, R14, R13.reuse, RZ ;  /* 0x0000000d0e027210 */ /* 0x080fe40007f3e0ff */
[CC--:B------:R-:W-:Y:S02]  /*0570*/  ISETP.GT.U32.AND P2, PT, R9.reuse, R16.reuse, PT ;  /* 0x000000100900720c */ /* 0x0c0fe40003f44070 */
[----:B------:R-:W-:Y:S01]  /*0580*/  ISETP.GE.U32.AND P0, PT, R2, R13, PT ;  /* 0x0000000d0200720c */ /* 0x000fe20003f06070 */
[----:B------:R-:W-:Y:S01]  /*0590*/  IMAD.X R3, RZ, RZ, R12, P1 ;  /* 0x000000ffff037224 */ /* 0x000fe200008e060c */
[----:B------:R-:W-:Y:S02]  /*05a0*/  ISETP.GT.U32.AND.EX P2, PT, R8, R15, PT, P2 ;  /* 0x0000000f0800720c */ /* 0x000fe40003f44120 */
[----:B------:R-:W-:Y:S02]  /*05b0*/  ISETP.GT.U32.AND P1, PT, R9, R16, PT ;  /* 0x000000100900720c */ /* 0x000fe40003f24070 */
[----:B------:R-:W-:-:S02]  /*05c0*/  ISETP.GE.U32.AND.EX P0, PT, R3, R12, PT, P0 ;  /* 0x0000000c0300720c */ /* 0x000fc40003f06100 */
[C---:B------:R-:W-:Y:S02]  /*05d0*/  SEL R10, R17.reuse, R10, P2 ;  /* 0x0000000a110a7207 */ /* 0x040fe40001000000 */
[----:B------:R-:W-:Y:S02]  /*05e0*/  SEL R0, RZ, 0x1, P0 ;  /* 0x00000001ff007807 */ /* 0x000fe40000000000 */
[----:B------:R-:W-:Y:S02]  /*05f0*/  ISETP.GT.U32.AND.EX P1, PT, R8, R15, PT, P1 ;  /* 0x0000000f0800720c */ /* 0x000fe40003f24110 */
[----:B------:R-:W-:Y:S02]  /*0600*/  IADD3 R17, P0, PT, R17, R0, RZ ;  /* 0x0000000011117210 */ /* 0x000fe40007f1e0ff */
[----:B------:R-:W-:Y:S01]  /*0610*/  SEL R20, R13, R20, P2 ;  /* 0x000000140d147207 */ /* 0x000fe20001000000 */
[----:B------:R-:W-:Y:S01]  /*0620*/  IMAD.MOV.U32 R13, RZ, RZ, R2 ;  /* 0x000000ffff0d7224 */ /* 0x000fe200078e0002 */
[----:B------:R-:W-:Y:S01]  /*0630*/  SEL R19, R12, R19, P2 ;  /* 0x000000130c137207 */ /* 0x000fe20001000000 */
[----:B------:R-:W-:Y:S01]  /*0640*/  IMAD.MOV.U32 R12, RZ, RZ, R3 ;  /* 0x000000ffff0c7224 */ /* 0x000fe200078e0003 */
[----:B------:R-:W-:Y:S01]  /*0650*/  SEL R11, R18, R11, P2 ;  /* 0x0000000b120b7207 */ /* 0x000fe20001000000 */
[----:B------:R-:W-:Y:S01]  /*0660*/  IMAD.X R18, RZ, RZ, R18, P0 ;  /* 0x000000ffff127224 */ /* 0x000fe200000e0612 */
[----:B------:R-:W-:-:S02]  /*0670*/  SEL R16, R9, R16, P1 ;  /* 0x0000001009107207 */ /* 0x000fc40000800000 */
[----:B------:R-:W-:Y:S01]  /*0680*/  SEL R15, R8, R15, P1 ;  /* 0x0000000f080f7207 */ /* 0x000fe20000800000 */
[----:B------:R-:W-:Y:S06]  /*0690*/  BRA `(.L_x_7) ;  /* 0xfffffff800b47947 */ /* 0x000fec000383ffff */
.L_x_1:
[----:B------:R-:W-:Y:S05]  /*06a0*/  BSYNC.RECONVERGENT B0 ;  /* 0x0000000000007941 */ /* 0x000fea0003800200 */
.L_x_0:
[----:B------:R-:W0:Y:S01]  /*06b0*/  LDC.64 R2, c[0x0][0x3a0] ;  /* 0x0000e800ff027b82 */ /* 0x000e220000000a00 */
[----:B------:R-:W-:-:S05]  /*06c0*/  IMAD.MOV.U32 R14, RZ, RZ, R16 ;  /* 0x000000ffff0e7224 */ /* 0x000fca00078e0010 */
[----:B0-----:R-:W2:Y:S02]  /*06d0*/  ATOMG.E.MAX.64.STRONG.GPU PT, R2, desc[UR6][R2.64], R14 ;  /* 0x8000000e020279a8 */ /* 0x001ea400091ef506 */
[----:B--2---:R-:W-:-:S04]  /*06e0*/  ISETP.GT.U32.AND P0, PT, R16, R2, PT ;  /* 0x000000021000720c */ /* 0x004fc80003f04070 */
[----:B------:R-:W-:-:S13]  /*06f0*/  ISETP.GT.U32.AND.EX P0, PT, R15, R3, PT, P0 ;  /* 0x000000030f00720c */ /* 0x000fda0003f04100 */
[----:B------:R-:W-:Y:S05]  /*0700*/  @!P0 EXIT ;  /* 0x000000000000894d */ /* 0x000fea0003800000 */
[----:B------:R-:W0:Y:S01]  /*0710*/  LDCU.64 UR4, c[0x0][0x3a8] ;  /* 0x00007500ff0477ac */ /* 0x000e220008000a00 */
[----:B------:R-:W1:Y:S01]  /*0720*/  LDC.64 R2, c[0x0][0x3a8] ;  /* 0x0000ea00ff027b82 */ /* 0x000e620000000a00 */
[----:B------:R-:W-:Y:S01]  /*0730*/  IMAD.MOV.U32 R21, RZ, RZ, R19 ;  /* 0x000000ffff157224 */ /* 0x000fe200078e0013 */
[----:B0-----:R-:W-:-:S04]  /*0740*/  UIADD3 UR4, UP0, UPT, UR4, 0x8, URZ ;  /* 0x0000000804047890 */ /* 0x001fc8000ff1e0ff */
[----:B------:R-:W-:Y:S02]  /*0750*/  UIADD3.X UR5, UPT, UPT, URZ, UR5, URZ, UP0, !UPT ;  /* 0x00000005ff057290 */ /* 0x000fe400087fe4ff */
[----:B------:R-:W-:Y:S01]  /*0760*/  IMAD.U32 R4, RZ, RZ, UR4 ;  /* 0x00000004ff047e24 */ /* 0x000fe2000f8e00ff */
[----:B-1----:R-:W-:Y:S03]  /*0770*/  ATOMG.E.EXCH.64.STRONG.GPU PT, RZ, desc[UR6][R2.64], R20 ;  /* 0x8000001402ff79a8 */ /* 0x002fe6000c1ef506 */
[----:B------:R-:W-:-:S05]  /*0780*/  IMAD.U32 R5, RZ, RZ, UR5 ;  /* 0x00000005ff057e24 */ /* 0x000fca000f8e00ff */
[----:B------:R-:W-:Y:S01]  /*0790*/  ATOMG.E.EXCH.64.STRONG.GPU PT, RZ, desc[UR6][R4.64], R10 ;  /* 0x8000000a04ff79a8 */ /* 0x000fe2000c1ef506 */
[----:B------:R-:W-:Y:S05]  /*07a0*/  EXIT ;  /* 0x000000000000794d */ /* 0x000fea0003800000 */
.L_x_8:
[----:B------:R-:W-:-:S00]  /*07b0*/  BRA `(.L_x_8) ;  /* 0xfffffffc00fc7947 */ /* 0x000fc0000383ffff */
[----:B------:R-:W-:-:S00]  /*07c0*/  NOP ;  /* 0x0000000000007918 */ /* 0x000fc00000000000 */
        /* <DEDUP_REMOVED lines=11> */
.L_x_9:


//--------------------- .nv.shared.reserved.0     --------------------------
	.section	.nv.shared.reserved.0,"aw",@nobits
	.weak		__nv_reservedSMEM_offset_0_alias
	.size		__nv_reservedSMEM_offset_0_alias, 0, 64
	.other		__nv_reservedSMEM_offset_0_alias,@"STO_CUDA_RESERVED_SHARED STV_DEFAULT"
__nv_reservedSMEM_offset_0_alias:
	.zero		0
	.zero		64


//--------------------- .nv.constant0._Z31find_max_collatz_steps_in_range7uint128S_PyPS_ --------------------------
	.section	.nv.constant0._Z31find_max_collatz_steps_in_range7uint128S_PyPS_,"a",@progbits
	.sectionflags	@""
	.align	4
.nv.constant0._Z31find_max_collatz_steps_in_range7uint128S_PyPS_:
	.zero		944


//--------------------- SYMBOLS --------------------------

	.type		.nv.reservedSmem.offset0,@object
	.size		.nv.reservedSmem.offset0,0x4
